//
// Generated by NVIDIA NVVM Compiler
//
// Compiler Build ID: CL-36424714
// Cuda compilation tools, release 13.0, V13.0.88
// Based on NVVM 20.0.0
//

.version 9.0
.target sm_100
.address_size 64

	// .globl	_Z15wmma_naive_gemmP6__halfS0_S0_ffiii

.visible .entry _Z15wmma_naive_gemmP6__halfS0_S0_ffiii(
	.param .u64 .ptr .align 1 _Z15wmma_naive_gemmP6__halfS0_S0_ffiii_param_0,
	.param .u64 .ptr .align 1 _Z15wmma_naive_gemmP6__halfS0_S0_ffiii_param_1,
	.param .u64 .ptr .align 1 _Z15wmma_naive_gemmP6__halfS0_S0_ffiii_param_2,
	.param .f32 _Z15wmma_naive_gemmP6__halfS0_S0_ffiii_param_3,
	.param .f32 _Z15wmma_naive_gemmP6__halfS0_S0_ffiii_param_4,
	.param .u32 _Z15wmma_naive_gemmP6__halfS0_S0_ffiii_param_5,
	.param .u32 _Z15wmma_naive_gemmP6__halfS0_S0_ffiii_param_6,
	.param .u32 _Z15wmma_naive_gemmP6__halfS0_S0_ffiii_param_7
)
{
	.reg .pred 	%p<17>;
	.reg .b16 	%rs<9>;
	.reg .b32 	%r<160>;
	.reg .b32 	%f<213>;
	.reg .b64 	%rd<51>;

	ld.param.u64 	%rd4, [_Z15wmma_naive_gemmP6__halfS0_S0_ffiii_param_0];
	ld.param.u64 	%rd5, [_Z15wmma_naive_gemmP6__halfS0_S0_ffiii_param_1];
	ld.param.u32 	%r37, [_Z15wmma_naive_gemmP6__halfS0_S0_ffiii_param_6];
	ld.param.u32 	%r38, [_Z15wmma_naive_gemmP6__halfS0_S0_ffiii_param_7];
	cvta.to.global.u64 	%rd1, %rd5;
	cvta.to.global.u64 	%rd2, %rd4;
	mov.u32 	%r39, %ctaid.x;
	mov.u32 	%r40, %ntid.x;
	mov.u32 	%r41, %tid.x;
	mad.lo.s32 	%r42, %r39, %r40, %r41;
	shr.u32 	%r1, %r42, 5;
	mov.u32 	%r43, %ctaid.y;
	mov.u32 	%r44, %ntid.y;
	mov.u32 	%r45, %tid.y;
	mad.lo.s32 	%r2, %r43, %r44, %r45;
	setp.lt.s32 	%p2, %r38, 1;
	mov.f32 	%f141, 0f00000000;
	mov.f32 	%f142, %f141;
	mov.f32 	%f143, %f141;
	mov.f32 	%f144, %f141;
	mov.f32 	%f145, %f141;
	mov.f32 	%f146, %f141;
	mov.f32 	%f147, %f141;
	mov.f32 	%f148, %f141;
	@%p2 bra 	$L__BB0_17;
	ld.param.u32 	%r147, [_Z15wmma_naive_gemmP6__halfS0_S0_ffiii_param_5];
	shl.b32 	%r47, %r1, 4;
	shl.b32 	%r48, %r2, 4;
	setp.lt.s32 	%p3, %r47, %r147;
	setp.lt.s32 	%p4, %r48, %r37;
	and.pred  	%p1, %p3, %p4;
	mul.lo.s32 	%r154, %r38, %r47;
	add.s32 	%r49, %r38, -1;
	shr.u32 	%r50, %r49, 4;
	add.s32 	%r4, %r50, 1;
	and.b32  	%r5, %r4, 3;
	setp.lt.u32 	%p5, %r38, 49;
	mov.b32 	%r156, 0;
	mov.f32 	%f141, 0f00000000;
	@%p5 bra 	$L__BB0_12;
	mul.lo.s32 	%r153, %r37, 48;
	shl.b32 	%r152, %r37, 5;
	shl.b32 	%r151, %r37, 4;
	and.b32  	%r52, %r4, 536870908;
	neg.s32 	%r149, %r52;
	mov.f32 	%f141, 0f00000000;
	mov.b32 	%r150, 0;
	not.pred 	%p6, %p1;
	mov.f32 	%f142, %f141;
	mov.f32 	%f143, %f141;
	mov.f32 	%f144, %f141;
	mov.f32 	%f145, %f141;
	mov.f32 	%f146, %f141;
	mov.f32 	%f147, %f141;
	mov.f32 	%f148, %f141;
	mov.u32 	%r156, %r150;
$L__BB0_3:
	@%p6 bra 	$L__BB0_5;
	mul.wide.u32 	%rd6, %r154, 2;
	add.s64 	%rd7, %rd2, %rd6;
	wmma.load.a.sync.aligned.row.m16n16k16.global.f16 	{%r53, %r54, %r55, %r56, %r57, %r58, %r59, %r60}, [%rd7], %r38;
	cvt.s64.s32 	%rd8, %r150;
	cvt.u64.u32 	%rd9, %r48;
	add.s64 	%rd10, %rd8, %rd9;
	shl.b64 	%rd11, %rd10, 1;
	add.s64 	%rd12, %rd1, %rd11;
	wmma.load.b.sync.aligned.col.m16n16k16.global.f16 	{%r62, %r63, %r64, %r65, %r66, %r67, %r68, %r69}, [%rd12], %r37;
	wmma.mma.sync.aligned.row.col.m16n16k16.f32.f32 {%f148, %f147, %f146, %f145, %f144, %f143, %f142, %f141}, {%r53, %r54, %r55, %r56, %r57, %r58, %r59, %r60}, {%r62, %r63, %r64, %r65, %r66, %r67, %r68, %r69}, {%f148, %f147, %f146, %f145, %f144, %f143, %f142, %f141};
$L__BB0_5:
	@%p6 bra 	$L__BB0_7;
	mul.wide.u32 	%rd13, %r154, 2;
	add.s64 	%rd14, %rd2, %rd13;
	add.s64 	%rd15, %rd14, 32;
	wmma.load.a.sync.aligned.row.m16n16k16.global.f16 	{%r70, %r71, %r72, %r73, %r74, %r75, %r76, %r77}, [%rd15], %r38;
	cvt.s64.s32 	%rd16, %r151;
	cvt.u64.u32 	%rd17, %r48;
	add.s64 	%rd18, %rd16, %rd17;
	shl.b64 	%rd19, %rd18, 1;
	add.s64 	%rd20, %rd1, %rd19;
	wmma.load.b.sync.aligned.col.m16n16k16.global.f16 	{%r79, %r80, %r81, %r82, %r83, %r84, %r85, %r86}, [%rd20], %r37;
	wmma.mma.sync.aligned.row.col.m16n16k16.f32.f32 {%f148, %f147, %f146, %f145, %f144, %f143, %f142, %f141}, {%r70, %r71, %r72, %r73, %r74, %r75, %r76, %r77}, {%r79, %r80, %r81, %r82, %r83, %r84, %r85, %r86}, {%f148, %f147, %f146, %f145, %f144, %f143, %f142, %f141};
$L__BB0_7:
	@%p6 bra 	$L__BB0_9;
	mul.wide.u32 	%rd21, %r154, 2;
	add.s64 	%rd22, %rd2, %rd21;
	add.s64 	%rd23, %rd22, 64;
	wmma.load.a.sync.aligned.row.m16n16k16.global.f16 	{%r87, %r88, %r89, %r90, %r91, %r92, %r93, %r94}, [%rd23], %r38;
	cvt.s64.s32 	%rd24, %r152;
	cvt.u64.u32 	%rd25, %r48;
	add.s64 	%rd26, %rd24, %rd25;
	shl.b64 	%rd27, %rd26, 1;
	add.s64 	%rd28, %rd1, %rd27;
	wmma.load.b.sync.aligned.col.m16n16k16.global.f16 	{%r96, %r97, %r98, %r99, %r100, %r101, %r102, %r103}, [%rd28], %r37;
	wmma.mma.sync.aligned.row.col.m16n16k16.f32.f32 {%f148, %f147, %f146, %f145, %f144, %f143, %f142, %f141}, {%r87, %r88, %r89, %r90, %r91, %r92, %r93, %r94}, {%r96, %r97, %r98, %r99, %r100, %r101, %r102, %r103}, {%f148, %f147, %f146, %f145, %f144, %f143, %f142, %f141};
$L__BB0_9:
	@%p6 bra 	$L__BB0_11;
	mul.wide.u32 	%rd29, %r154, 2;
	add.s64 	%rd30, %rd2, %rd29;
	add.s64 	%rd31, %rd30, 96;
	wmma.load.a.sync.aligned.row.m16n16k16.global.f16 	{%r104, %r105, %r106, %r107, %r108, %r109, %r110, %r111}, [%rd31], %r38;
	cvt.s64.s32 	%rd32, %r153;
	cvt.u64.u32 	%rd33, %r48;
	add.s64 	%rd34, %rd32, %rd33;
	shl.b64 	%rd35, %rd34, 1;
	add.s64 	%rd36, %rd1, %rd35;
	wmma.load.b.sync.aligned.col.m16n16k16.global.f16 	{%r113, %r114, %r115, %r116, %r117, %r118, %r119, %r120}, [%rd36], %r37;
	wmma.mma.sync.aligned.row.col.m16n16k16.f32.f32 {%f148, %f147, %f146, %f145, %f144, %f143, %f142, %f141}, {%r104, %r105, %r106, %r107, %r108, %r109, %r110, %r111}, {%r113, %r114, %r115, %r116, %r117, %r118, %r119, %r120}, {%f148, %f147, %f146, %f145, %f144, %f143, %f142, %f141};
$L__BB0_11:
	add.s32 	%r156, %r156, 64;
	add.s32 	%r154, %r154, 64;
	shl.b32 	%r121, %r37, 6;
	add.s32 	%r153, %r153, %r121;
	add.s32 	%r152, %r152, %r121;
	add.s32 	%r151, %r151, %r121;
	add.s32 	%r150, %r150, %r121;
	add.s32 	%r149, %r149, 4;
	setp.ne.s32 	%p10, %r149, 0;
	@%p10 bra 	$L__BB0_3;
$L__BB0_12:
	setp.eq.s32 	%p11, %r5, 0;
	@%p11 bra 	$L__BB0_17;
	mul.lo.s32 	%r159, %r156, %r37;
	mul.lo.s32 	%r122, %r1, %r38;
	shl.b32 	%r123, %r122, 4;
	add.s32 	%r158, %r156, %r123;
	neg.s32 	%r157, %r5;
	not.pred 	%p12, %p1;
$L__BB0_14:
	.pragma "nounroll";
	@%p12 bra 	$L__BB0_16;
	mul.wide.u32 	%rd37, %r158, 2;
	add.s64 	%rd38, %rd2, %rd37;
	wmma.load.a.sync.aligned.row.m16n16k16.global.f16 	{%r124, %r125, %r126, %r127, %r128, %r129, %r130, %r131}, [%rd38], %r38;
	cvt.s64.s32 	%rd39, %r159;
	cvt.u64.u32 	%rd40, %r48;
	add.s64 	%rd41, %rd39, %rd40;
	shl.b64 	%rd42, %rd41, 1;
	add.s64 	%rd43, %rd1, %rd42;
	wmma.load.b.sync.aligned.col.m16n16k16.global.f16 	{%r133, %r134, %r135, %r136, %r137, %r138, %r139, %r140}, [%rd43], %r37;
	wmma.mma.sync.aligned.row.col.m16n16k16.f32.f32 {%f148, %f147, %f146, %f145, %f144, %f143, %f142, %f141}, {%r124, %r125, %r126, %r127, %r128, %r129, %r130, %r131}, {%r133, %r134, %r135, %r136, %r137, %r138, %r139, %r140}, {%f148, %f147, %f146, %f145, %f144, %f143, %f142, %f141};
$L__BB0_16:
	shl.b32 	%r141, %r37, 4;
	add.s32 	%r159, %r159, %r141;
	add.s32 	%r158, %r158, 16;
	add.s32 	%r157, %r157, 1;
	setp.ne.s32 	%p13, %r157, 0;
	@%p13 bra 	$L__BB0_14;
$L__BB0_17:
	ld.param.u32 	%r148, [_Z15wmma_naive_gemmP6__halfS0_S0_ffiii_param_5];
	shl.b32 	%r34, %r1, 4;
	shl.b32 	%r35, %r2, 4;
	setp.ge.s32 	%p14, %r34, %r148;
	setp.ge.s32 	%p15, %r35, %r37;
	or.pred  	%p16, %p14, %p15;
	@%p16 bra 	$L__BB0_19;
	ld.param.u64 	%rd50, [_Z15wmma_naive_gemmP6__halfS0_S0_ffiii_param_2];
	// begin inline asm
	{  cvt.rn.f16.f32 %rs1, %f148;}

	// end inline asm
	// begin inline asm
	{  cvt.rn.f16.f32 %rs2, %f147;}

	// end inline asm
	mov.b32 	%r142, {%rs1, %rs2};
	// begin inline asm
	{  cvt.rn.f16.f32 %rs3, %f146;}

	// end inline asm
	// begin inline asm
	{  cvt.rn.f16.f32 %rs4, %f145;}

	// end inline asm
	mov.b32 	%r143, {%rs3, %rs4};
	// begin inline asm
	{  cvt.rn.f16.f32 %rs5, %f144;}

	// end inline asm
	// begin inline asm
	{  cvt.rn.f16.f32 %rs6, %f143;}

	// end inline asm
	mov.b32 	%r144, {%rs5, %rs6};
	// begin inline asm
	{  cvt.rn.f16.f32 %rs7, %f142;}

	// end inline asm
	// begin inline asm
	{  cvt.rn.f16.f32 %rs8, %f141;}

	// end inline asm
	mov.b32 	%r145, {%rs7, %rs8};
	mul.lo.s32 	%r146, %r37, %r34;
	cvt.s64.s32 	%rd44, %r146;
	cvt.u64.u32 	%rd45, %r35;
	add.s64 	%rd46, %rd44, %rd45;
	cvta.to.global.u64 	%rd47, %rd50;
	shl.b64 	%rd48, %rd46, 1;
	add.s64 	%rd49, %rd47, %rd48;
	wmma.store.d.sync.aligned.row.m16n16k16.global.f16 	[%rd49], {%r142, %r143, %r144, %r145}, %r37;
$L__BB0_19:
	ret;

}


// ===== COMPILED SASS (sm_100) =====

	.target	sm_100

	.elftype	@"ET_EXEC"


//--------------------- .note.nv.tkinfo           --------------------------
	.section	.note.nv.tkinfo,"",@"SHT_NOTE"
	.sectionflags	@"SHF_NOTE_NV_TKINFO"
	.tkinfo
        /*0018*/ 	.word	0x00000002
        /*0030*/ 	.string	""
        /*0030*/ 	.string	"ptxas"
        /*0030*/ 	.string	"Cuda compilation tools, release 13.0, V13.0.88"
        /*0030*/ 	.string	"Build cuda_13.0.r13.0/compiler.36424714_0"
        /*0030*/ 	.string	"-arch sm_100 -m 64 "



//--------------------- .note.nv.cuinfo           --------------------------
	.section	.note.nv.cuinfo,"",@"SHT_NOTE"
	.sectionflags	@"SHF_NOTE_NV_CUINFO"
        /*0018*/ 	.short	0x0002
        /*001a*/ 	.short	0x0064
        /*001c*/ 	.short	0x0082
	.zero		2


//--------------------- .nv.info                  --------------------------
	.section	.nv.info,"",@"SHT_CUDA_INFO"
	.align	4


	//----- nvinfo : EIATTR_REGCOUNT
	.align		4
        /*0000*/ 	.byte	0x04, 0x2f
        /*0002*/ 	.short	(.L_1 - .L_0)
	.align		4
.L_0:
        /*0004*/ 	.word	index@(_Z15wmma_naive_gemmP6__halfS0_S0_ffiii)
        /*0008*/ 	.word	0x00000020


	//----- nvinfo : EIATTR_FRAME_SIZE
	.align		4
.L_1:
        /*000c*/ 	.byte	0x04, 0x11
        /*000e*/ 	.short	(.L_3 - .L_2)
	.align		4
.L_2:
        /*0010*/ 	.word	index@(_Z15wmma_naive_gemmP6__halfS0_S0_ffiii)
        /*0014*/ 	.word	0x00000000


	//----- nvinfo : EIATTR_MIN_STACK_SIZE
	.align		4
.L_3:
        /*0018*/ 	.byte	0x04, 0x12
        /*001a*/ 	.short	(.L_5 - .L_4)
	.align		4
.L_4:
        /*001c*/ 	.word	index@(_Z15wmma_naive_gemmP6__halfS0_S0_ffiii)
        /*0020*/ 	.word	0x00000000
.L_5:


//--------------------- .nv.compat                --------------------------
	.section	.nv.compat,"",@"SHT_CUDA_COMPAT_INFO"
	.align	4
        /*0000*/ 	.byte	0x02, 0x09, 0x00, 0x00, 0x02, 0x02, 0x01, 0x00, 0x02, 0x05, 0x05, 0x00, 0x03, 0x07, 0x01, 0x01
        /*0010*/ 	.byte	0x02, 0x03, 0x00, 0x00, 0x02, 0x06, 0x01, 0x00, 0x04, 0x0b, 0x08, 0x00, 0x09, 0x00, 0x00, 0x00
        /*0020*/ 	.byte	0x00, 0x00, 0x00, 0x00


//--------------------- .nv.info._Z15wmma_naive_gemmP6__halfS0_S0_ffiii --------------------------
	.section	.nv.info._Z15wmma_naive_gemmP6__halfS0_S0_ffiii,"",@"SHT_CUDA_INFO"
	.sectionflags	@""
	.align	4


	//----- nvinfo : EIATTR_CUDA_API_VERSION
	.align		4
        /*0000*/ 	.byte	0x04, 0x37
        /*0002*/ 	.short	(.L_7 - .L_6)
.L_6:
        /*0004*/ 	.word	0x00000082


	//----- nvinfo : EIATTR_KPARAM_INFO
	.align		4
.L_7:
        /*0008*/ 	.byte	0x04, 0x17
        /*000a*/ 	.short	(.L_9 - .L_8)
.L_8:
        /*000c*/ 	.word	0x00000000
        /*0010*/ 	.short	0x0007
        /*0012*/ 	.short	0x0028
        /*0014*/ 	.byte	0x00, 0xf0, 0x11, 0x00


	//----- nvinfo : EIATTR_KPARAM_INFO
	.align		4
.L_9:
        /*0018*/ 	.byte	0x04, 0x17
        /*001a*/ 	.short	(.L_11 - .L_10)
.L_10:
        /*001c*/ 	.word	0x00000000
        /*0020*/ 	.short	0x0006
        /*0022*/ 	.short	0x0024
        /*0024*/ 	.byte	0x00, 0xf0, 0x11, 0x00


	//----- nvinfo : EIATTR_KPARAM_INFO
	.align		4
.L_11:
        /*0028*/ 	.byte	0x04, 0x17
        /*002a*/ 	.short	(.L_13 - .L_12)
.L_12:
        /*002c*/ 	.word	0x00000000
        /*0030*/ 	.short	0x0005
        /*0032*/ 	.short	0x0020
        /*0034*/ 	.byte	0x00, 0xf0, 0x11, 0x00


	//----- nvinfo : EIATTR_KPARAM_INFO
	.align		4
.L_13:
        /*0038*/ 	.byte	0x04, 0x17
        /*003a*/ 	.short	(.L_15 - .L_14)
.L_14:
        /*003c*/ 	.word	0x00000000
        /*0040*/ 	.short	0x0004
        /*0042*/ 	.short	0x001c
        /*0044*/ 	.byte	0x00, 0xf0, 0x11, 0x00


	//----- nvinfo : EIATTR_KPARAM_INFO
	.align		4
.L_15:
        /*0048*/ 	.byte	0x04, 0x17
        /*004a*/ 	.short	(.L_17 - .L_16)
.L_16:
        /*004c*/ 	.word	0x00000000
        /*0050*/ 	.short	0x0003
        /*0052*/ 	.short	0x0018
        /*0054*/ 	.byte	0x00, 0xf0, 0x11, 0x00


	//----- nvinfo : EIATTR_KPARAM_INFO
	.align		4
.L_17:
        /*0058*/ 	.byte	0x04, 0x17
        /*005a*/ 	.short	(.L_19 - .L_18)
.L_18:
        /*005c*/ 	.word	0x00000000
        /*0060*/ 	.short	0x0002
        /*0062*/ 	.short	0x0010
        /*0064*/ 	.byte	0x00, 0xf5, 0x21, 0x00


	//----- nvinfo : EIATTR_KPARAM_INFO
	.align		4
.L_19:
        /*0068*/ 	.byte	0x04, 0x17
        /*006a*/ 	.short	(.L_21 - .L_20)
.L_20:
        /*006c*/ 	.word	0x00000000
        /*0070*/ 	.short	0x0001
        /*0072*/ 	.short	0x0008
        /*0074*/ 	.byte	0x00, 0xf5, 0x21, 0x00


	//----- nvinfo : EIATTR_KPARAM_INFO
	.align		4
.L_21:
        /*0078*/ 	.byte	0x04, 0x17
        /*007a*/ 	.short	(.L_23 - .L_22)
.L_22:
        /*007c*/ 	.word	0x00000000
        /*0080*/ 	.short	0x0000
        /*0082*/ 	.short	0x0000
        /*0084*/ 	.byte	0x00, 0xf5, 0x21, 0x00


	//----- nvinfo : EIATTR_SPARSE_MMA_MASK
	.align		4
.L_23:
        /*0088*/ 	.byte	0x03, 0x50
        /*008a*/ 	.short	0x0000


	//----- nvinfo : EIATTR_WMMA_USED
	.align		4
        /*008c*/ 	.byte	0x01, 0x2b
	.zero		2


	//----- nvinfo : EIATTR_MAXREG_COUNT
	.align		4
        /*0090*/ 	.byte	0x03, 0x1b
        /*0092*/ 	.short	0x00ff


	//----- nvinfo : EIATTR_MERCURY_ISA_VERSION
	.align		4
        /*0094*/ 	.byte	0x03, 0x5f
        /*0096*/ 	.short	0x0101


	//----- nvinfo : EIATTR_VRC_CTA_INIT_COUNT
	.align		4
        /*0098*/ 	.byte	0x02, 0x4a
	.zero		1
	.zero		1


	//----- nvinfo : EIATTR_EXIT_INSTR_OFFSETS
	.align		4
        /*009c*/ 	.byte	0x04, 0x1c
        /*009e*/ 	.short	(.L_25 - .L_24)


	//   ....[0]....
.L_24:
        /*00a0*/ 	.word	0x000010f0


	//   ....[1]....
        /*00a4*/ 	.word	0x00001280


	//----- nvinfo : EIATTR_CRS_STACK_SIZE
	.align		4
.L_25:
        /*00a8*/ 	.byte	0x04, 0x1e
        /*00aa*/ 	.short	(.L_27 - .L_26)
.L_26:
        /*00ac*/ 	.word	0x00000000


	//----- nvinfo : EIATTR_CBANK_PARAM_SIZE
	.align		4
.L_27:
        /*00b0*/ 	.byte	0x03, 0x19
        /*00b2*/ 	.short	0x002c


	//----- nvinfo : EIATTR_PARAM_CBANK
	.align		4
        /*00b4*/ 	.byte	0x04, 0x0a
        /*00b6*/ 	.short	(.L_29 - .L_28)
	.align		4
.L_28:
        /*00b8*/ 	.word	index@(.nv.constant0._Z15wmma_naive_gemmP6__halfS0_S0_ffiii)
        /*00bc*/ 	.short	0x0380
        /*00be*/ 	.short	0x002c


	//----- nvinfo : EIATTR_SW_WAR
	.align		4
.L_29:
        /*00c0*/ 	.byte	0x04, 0x36
        /*00c2*/ 	.short	(.L_31 - .L_30)
.L_30:
        /*00c4*/ 	.word	0x00000008
.L_31:


//--------------------- .nv.callgraph             --------------------------
	.section	.nv.callgraph,"",@"SHT_CUDA_CALLGRAPH"
	.align	4
	.sectionentsize	8
	.align		4
        /*0000*/ 	.word	0x00000000
	.align		4
        /*0004*/ 	.word	0xffffffff
	.align		4
        /*0008*/ 	.word	0x00000000
	.align		4
        /*000c*/ 	.word	0xfffffffe
	.align		4
        /*0010*/ 	.word	0x00000000
	.align		4
        /*0014*/ 	.word	0xfffffffd
	.align		4
        /*0018*/ 	.word	0x00000000
	.align		4
        /*001c*/ 	.word	0xfffffffc


//--------------------- .text._Z15wmma_naive_gemmP6__halfS0_S0_ffiii --------------------------
	.section	.text._Z15wmma_naive_gemmP6__halfS0_S0_ffiii,"ax",@progbits
	.align	128
        .global         _Z15wmma_naive_gemmP6__halfS0_S0_ffiii
        .type           _Z15wmma_naive_gemmP6__halfS0_S0_ffiii,@function
        .size           _Z15wmma_naive_gemmP6__halfS0_S0_ffiii,(.L_x_11 - _Z15wmma_naive_gemmP6__halfS0_S0_ffiii)
        .other          _Z15wmma_naive_gemmP6__halfS0_S0_ffiii,@"STO_CUDA_ENTRY STV_DEFAULT"
_Z15wmma_naive_gemmP6__halfS0_S0_ffiii:
.text._Z15wmma_naive_gemmP6__halfS0_S0_ffiii:
[----:B------:R-:W-:Y:S01]  /*0000*/  LDC R1, c[0x0][0x37c] ;  /* 0x0000df00ff017b82 */ /* 0x000fe20000000800 */
[----:B------:R-:W0:Y:S07]  /*0010*/  S2R R0, SR_TID.X ;  /* 0x0000000000007919 */ /* 0x000e2e0000002100 */
[----:B------:R-:W0:Y:S01]  /*0020*/  S2UR UR4, SR_CTAID.X ;  /* 0x00000000000479c3 */ /* 0x000e220000002500 */
[----:B------:R-:W1:Y:S01]  /*0030*/  LDCU UR8, c[0x0][0x3a8] ;  /* 0x00007500ff0877ac */ /* 0x000e620008000800 */
[----:B------:R-:W-:Y:S01]  /*0040*/  CS2R R10, SRZ ;  /* 0x00000000000a7805 */ /* 0x000fe2000001ff00 */
[----:B------:R-:W2:Y:S01]  /*0050*/  S2R R3, SR_TID.Y ;  /* 0x0000000000037919 */ /* 0x000ea20000002200 */
[----:B------:R-:W-:-:S02]  /*0060*/  CS2R R8, SRZ ;  /* 0x0000000000087805 */ /* 0x000fc4000001ff00 */
[----:B------:R-:W-:Y:S02]  /*0070*/  CS2R R6, SRZ ;  /* 0x0000000000067805 */ /* 0x000fe4000001ff00 */
[----:B------:R-:W-:Y:S01]  /*0080*/  CS2R R4, SRZ ;  /* 0x0000000000047805 */ /* 0x000fe2000001ff00 */
[----:B------:R-:W3:Y:S01]  /*0090*/  LDCU.64 UR6, c[0x0][0x358] ;  /* 0x00006b00ff0677ac */ /* 0x000ee20008000a00 */
[----:B------:R-:W0:Y:S08]  /*00a0*/  LDC R25, c[0x0][0x360] ;  /* 0x0000d800ff197b82 */ /* 0x000e300000000800 */
[----:B------:R-:W2:Y:S01]  /*00b0*/  S2UR UR5, SR_CTAID.Y ;  /* 0x00000000000579c3 */ /* 0x000ea20000002600 */
[----:B-1----:R-:W-:-:S07]  /*00c0*/  UISETP.GE.AND UP0, UPT, UR8, 0x1, UPT ;  /* 0x000000010800788c */ /* 0x002fce000bf06270 */
[----:B------:R-:W2:Y:S01]  /*00d0*/  LDC R24, c[0x0][0x364] ;  /* 0x0000d900ff187b82 */ /* 0x000ea20000000800 */
[----:B0-----:R-:W-:-:S05]  /*00e0*/  IMAD R25, R25, UR4, R0 ;  /* 0x0000000419197c24 */ /* 0x001fca000f8e0200 */
[----:B------:R-:W-:Y:S01]  /*00f0*/  SHF.R.U32.HI R25, RZ, 0x5, R25 ;  /* 0x00000005ff197819 */ /* 0x000fe20000011619 */
[----:B--2---:R-:W-:Y:S01]  /*0100*/  IMAD R24, R24, UR5, R3 ;  /* 0x0000000518187c24 */ /* 0x004fe2000f8e0203 */
[----:B---3--:R-:W-:Y:S06]  /*0110*/  BRA.U !UP0, `(.L_x_0) ;  /* 0x0000000d08e07547 */ /* 0x008fec000b800000 */
[----:B------:R-:W0:Y:S01]  /*0120*/  LDCU.64 UR10, c[0x0][0x3a0] ;  /* 0x00007400ff0a77ac */ /* 0x000e220008000a00 */
[----:B------:R-:W-:Y:S02]  /*0130*/  IMAD.SHL.U32 R0, R24, 0x10, RZ ;  /* 0x0000001018007824 */ /* 0x000fe400078e00ff */
[----:B------:R-:W-:Y:S01]  /*0140*/  IMAD.MOV.U32 R18, RZ, RZ, RZ ;  /* 0x000000ffff127224 */ /* 0x000fe200078e00ff */
[----:B------:R-:W-:Y:S01]  /*0150*/  UISETP.GE.U32.AND UP0, UPT, UR8, 0x31, UPT ;  /* 0x000000310800788c */ /* 0x000fe2000bf06070 */
[----:B------:R-:W-:Y:S01]  /*0160*/  IMAD.MOV.U32 R11, RZ, RZ, RZ ;  /* 0x000000ffff0b7224 */ /* 0x000fe200078e00ff */
[----:B------:R-:W-:Y:S01]  /*0170*/  UIADD3 UR4, UPT, UPT, UR8, -0x1, URZ ;  /* 0xffffffff08047890 */ /* 0x000fe2000fffe0ff */
[----:B------:R-:W1:Y:S03]  /*0180*/  LDCU.64 UR12, c[0x0][0x388] ;  /* 0x00007100ff0c77ac */ /* 0x000e660008000a00 */
[----:B------:R-:W-:Y:S01]  /*0190*/  ULEA.HI UR4, UR4, 0x1, URZ, 0x1c ;  /* 0x0000000104047891 */ /* 0x000fe2000f8fe0ff */
[----:B0-----:R-:W-:-:S05]  /*01a0*/  IMAD.U32 R13, RZ, RZ, UR11 ;  /* 0x0000000bff0d7e24 */ /* 0x001fca000f8e00ff */
[----:B------:R-:W-:Y:S01]  /*01b0*/  ISETP.GE.AND P0, PT, R0, R13, PT ;  /* 0x0000000d0000720c */ /* 0x000fe20003f06270 */
[----:B------:R-:W-:-:S04]  /*01c0*/  IMAD.SHL.U32 R0, R25, 0x10, RZ ;  /* 0x0000001019007824 */ /* 0x000fc800078e00ff */
[C---:B------:R-:W-:Y:S01]  /*01d0*/  IMAD R19, R0.reuse, UR8, RZ ;  /* 0x0000000800137c24 */ /* 0x040fe2000f8e02ff */
[----:B------:R-:W-:Y:S01]  /*01e0*/  ISETP.LT.AND P0, PT, R0, UR10, !P0 ;  /* 0x0000000a00007c0c */ /* 0x000fe2000c701270 */
[----:B-1----:R-:W-:-:S12]  /*01f0*/  BRA.U !UP0, `(.L_x_1) ;  /* 0x0000000908c87547 */ /* 0x002fd8000b800000 */
[----:B------:R-:W-:Y:S01]  /*0200*/  ULOP3.LUT UR4, UR4, 0x1ffffffc, URZ, 0xc0, !UPT ;  /* 0x1ffffffc04047892 */ /* 0x000fe2000f8ec0ff */
[----:B------:R-:W-:Y:S01]  /*0210*/  BSSY.RECONVERGENT B0, `(.L_x_1) ;  /* 0x00000b0000007945 */ /* 0x000fe20003800200 */
[C---:B------:R-:W-:Y:S01]  /*0220*/  IMAD R0, R13.reuse, 0x30, RZ ;  /* 0x000000300d007824 */ /* 0x040fe200078e02ff */
[----:B------:R-:W-:Y:S01]  /*0230*/  CS2R R10, SRZ ;  /* 0x00000000000a7805 */ /* 0x000fe2000001ff00 */
[----:B------:R-:W-:Y:S01]  /*0240*/  UIADD3 UR4, UPT, UPT, -UR4, URZ, URZ ;  /* 0x000000ff04047290 */ /* 0x000fe2000fffe1ff */
[C---:B------:R-:W-:Y:S01]  /*0250*/  IMAD.SHL.U32 R2, R13.reuse, 0x20, RZ ;  /* 0x000000200d027824 */ /* 0x040fe200078e00ff */
[----:B------:R-:W-:Y:S01]  /*0260*/  CS2R R8, SRZ ;  /* 0x0000000000087805 */ /* 0x000fe2000001ff00 */
[----:B------:R-:W-:Y:S01]  /*0270*/  IMAD.SHL.U32 R3, R13, 0x10, RZ ;  /* 0x000000100d037824 */ /* 0x000fe200078e00ff */
[----:B------:R-:W-:Y:S01]  /*0280*/  CS2R R6, SRZ ;  /* 0x0000000000067805 */ /* 0x000fe2000001ff00 */
[----:B------:R-:W-:Y:S01]  /*0290*/  IMAD.MOV.U32 R16, RZ, RZ, RZ ;  /* 0x000000ffff107224 */ /* 0x000fe200078e00ff */
[----:B------:R-:W-:Y:S01]  /*02a0*/  CS2R R4, SRZ ;  /* 0x0000000000047805 */ /* 0x000fe2000001ff00 */
[----:B------:R-:W-:Y:S01]  /*02b0*/  IMAD.MOV.U32 R18, RZ, RZ, RZ ;  /* 0x000000ffff127224 */ /* 0x000fe200078e00ff */
[----:B------:R-:W0:Y:S01]  /*02c0*/  LDCU UR10, c[0x0][0x3a4] ;  /* 0x00007480ff0a77ac */ /* 0x000e220008000800 */
[----:B------:R-:W-:Y:S01]  /*02d0*/  IMAD.U32 R17, RZ, RZ, UR4 ;  /* 0x00000004ff117e24 */ /* 0x000fe2000f8e00ff */
[----:B------:R-:W1:Y:S06]  /*02e0*/  LDCU.64 UR8, c[0x0][0x388] ;  /* 0x00007100ff0877ac */ /* 0x000e6c0008000a00 */
.L_x_6:
[----:B------:R-:W-:Y:S05]  /*02f0*/  @!P0 BRA `(.L_x_2) ;  /* 0x0000000000948947 */ /* 0x000fea0003800000 */
[----:B------:R-:W2:Y:S01]  /*0300*/  S2R R12, SR_LANEID ;  /* 0x00000000000c7919 */ /* 0x000ea20000000000 */
[----:B------:R-:W3:Y:S01]  /*0310*/  LDC R23, c[0x0][0x3a8] ;  /* 0x0000ea00ff177b82 */ /* 0x000ee20000000800 */
[----:B------:R-:W-:Y:S01]  /*0320*/  IMAD.MOV.U32 R13, RZ, RZ, RZ ;  /* 0x000000ffff0d7224 */ /* 0x000fe200078e00ff */
[----:B------:R-:W4:Y:S06]  /*0330*/  S2R R22, SR_LANEID ;  /* 0x0000000000167919 */ /* 0x000f2c0000000000 */
[----:B------:R-:W5:Y:S01]  /*0340*/  LDC.64 R20, c[0x0][0x380] ;  /* 0x0000e000ff147b82 */ /* 0x000f620000000a00 */
[----:B---3--:R-:W-:-:S02]  /*0350*/  SHF.R.U32.HI R14, RZ, 0x1, R23 ;  /* 0x00000001ff0e7819 */ /* 0x008fc40000011617 */
[----:B--2---:R-:W-:Y:S01]  /*0360*/  SHF.R.U32.HI R15, RZ, 0x2, R12 ;  /* 0x00000002ff0f7819 */ /* 0x004fe2000001160c */
[----:B-----5:R-:W-:Y:S01]  /*0370*/  IMAD.WIDE.U32 R20, R19, 0x2, R20 ;  /* 0x0000000213147825 */ /* 0x020fe200078e0014 */
[----:B------:R-:W-:Y:S02]  /*0380*/  LOP3.LUT R12, R12, 0x3, RZ, 0xc0, !PT ;  /* 0x000000030c0c7812 */ /* 0x000fe400078ec0ff */
[----:B----4-:R-:W-:-:S03]  /*0390*/  SHF.R.U32.HI R22, RZ, 0x2, R22 ;  /* 0x00000002ff167819 */ /* 0x010fc60000011616 */
[----:B------:R-:W-:-:S03]  /*03a0*/  IMAD.WIDE.U32 R14, R15, R14, R12 ;  /* 0x0000000e0f0e7225 */ /* 0x000fc600078e000c */
[----:B------:R-:W-:-:S04]  /*03b0*/  LEA R26, P1, R14, R20, 0x2 ;  /* 0x000000140e1a7211 */ /* 0x000fc800078210ff */
[----:B------:R-:W-:Y:S02]  /*03c0*/  LEA.HI.X R27, R14, R21, R15, 0x2, P1 ;  /* 0x000000150e1b7211 */ /* 0x000fe400008f140f */
[----:B------:R-:W2:Y:S02]  /*03d0*/  LDC R15, c[0x0][0x3a4] ;  /* 0x0000e900ff0f7b82 */ /* 0x000ea40000000800 */
[----:B--2---:R-:W-:-:S05]  /*03e0*/  SHF.R.U32.HI R21, RZ, 0x1, R15 ;  /* 0x00000001ff157819 */ /* 0x004fca000001160f */
[----:B------:R-:W-:-:S04]  /*03f0*/  IMAD.WIDE.U32 R12, R22, R21, R12 ;  /* 0x00000015160c7225 */ /* 0x000fc800078e000c */
[----:B------:R-:W-:Y:S02]  /*0400*/  IMAD.SHL.U32 R21, R24, 0x10, RZ ;  /* 0x0000001018157824 */ /* 0x000fe400078e00ff */
[----:B------:R-:W-:-:S03]  /*0410*/  IMAD.WIDE.U32 R22, R23, 0x10, R26 ;  /* 0x0000001017167825 */ /* 0x000fc600078e001a */
[----:B------:R-:W-:-:S04]  /*0420*/  IADD3 R21, P1, PT, R21, R16, RZ ;  /* 0x0000001015157210 */ /* 0x000fc80007f3e0ff */
[----:B------:R-:W-:Y:S02]  /*0430*/  LEA.HI.X.SX32 R14, R16, RZ, 0x1, P1 ;  /* 0x000000ff100e7211 */ /* 0x000fe400008f0eff */
[----:B-1----:R-:W-:-:S04]  /*0440*/  LEA R29, P1, R21, UR8, 0x1 ;  /* 0x00000008151d7c11 */ /* 0x002fc8000f8208ff */
[----:B------:R-:W-:Y:S02]  /*0450*/  LEA.HI.X R21, R21, UR9, R14, 0x1, P1 ;  /* 0x0000000915157c11 */ /* 0x000fe400088f0c0e */
[C---:B------:R-:W-:Y:S01]  /*0460*/  LEA R28, P1, R12.reuse, R29, 0x2 ;  /* 0x0000001d0c1c7211 */ /* 0x040fe200078210ff */
[----:B------:R-:W2:Y:S03]  /*0470*/  LDG.E R14, desc[UR6][R26.64+0x10] ;  /* 0x000010061a0e7981 */ /* 0x000ea6000c1e1900 */
[----:B------:R-:W-:Y:S02]  /*0480*/  LEA.HI.X R29, R12, R21, R13, 0x2, P1 ;  /* 0x000000150c1d7211 */ /* 0x000fe400008f140d */
[----:B------:R1:W2:Y:S04]  /*0490*/  LDG.E R12, desc[UR6][R26.64] ;  /* 0x000000061a0c7981 */ /* 0x0002a8000c1e1900 */
[----:B------:R-:W2:Y:S04]  /*04a0*/  LDG.E R13, desc[UR6][R22.64] ;  /* 0x00000006160d7981 */ /* 0x000ea8000c1e1900 */
[----:B------:R-:W2:Y:S01]  /*04b0*/  LDG.E R20, desc[UR6][R28.64] ;  /* 0x000000061c147981 */ /* 0x000ea2000c1e1900 */
[----:B-1----:R-:W-:-:S03]  /*04c0*/  IMAD.WIDE.U32 R26, R15, 0x10, R28 ;  /* 0x000000100f1a7825 */ /* 0x002fc600078e001c */
[----:B------:R-:W2:Y:S04]  /*04d0*/  LDG.E R15, desc[UR6][R22.64+0x10] ;  /* 0x00001006160f7981 */ /* 0x000ea8000c1e1900 */
[----:B------:R-:W2:Y:S04]  /*04e0*/  LDG.E R21, desc[UR6][R28.64+0x10] ;  /* 0x000010061c157981 */ /* 0x000ea8000c1e1900 */
[----:B------:R-:W3:Y:S04]  /*04f0*/  LDG.E R22, desc[UR6][R26.64] ;  /* 0x000000061a167981 */ /* 0x000ee8000c1e1900 */
[----:B------:R-:W3:Y:S01]  /*0500*/  LDG.E R23, desc[UR6][R26.64+0x10] ;  /* 0x000010061a177981 */ /* 0x000ee2000c1e1900 */
[----:B------:R-:W-:Y:S05]  /*0510*/  WARPSYNC.ALL ;  /* 0x0000000000007948 */ /* 0x000fea0003800000 */
[C---:B--2---:R-:W-:Y:S08]  /*0520*/  HMMA.16816.F32 R4, R12.reuse, R20, R4 ;  /* 0x000000140c04723c */ /* 0x044ff00000001804 */
[----:B---3--:R-:W-:-:S15]  /*0530*/  HMMA.16816.F32 R8, R12, R22, R8 ;  /* 0x000000160c08723c */ /* 0x008fde0000001808 */
[----:B------:R-:W-:-:S05]  /*0540*/  NOP ;  /* 0x0000000000007918 */ /* 0x000fca0000000000 */
.L_x_2:
        /* <DEDUP_REMOVED lines=13> */
[----:B------:R-:W-:Y:S01]  /*0620*/  LEA.HI.X R27, R14, R21, R15, 0x2, P1 ;  /* 0x000000150e1b7211 */ /* 0x000fe200008f140f */
[----:B------:R-:W-:Y:S01]  /*0630*/  IMAD.SHL.U32 R14, R24, 0x10, RZ ;  /* 0x00000010180e7824 */ /* 0x000fe200078e00ff */
[----:B------:R-:W2:Y:S01]  /*0640*/  LDC R15, c[0x0][0x3a4] ;  /* 0x0000e900ff0f7b82 */ /* 0x000ea20000000800 */
[----:B------:R-:W-:Y:S01]  /*0650*/  IMAD.WIDE.U32 R28, R29, 0x10, R26 ;  /* 0x000000101d1c7825 */ /* 0x000fe200078e001a */
[----:B--2---:R-:W-:-:S05]  /*0660*/  SHF.R.U32.HI R21, RZ, 0x1, R15 ;  /* 0x00000001ff157819 */ /* 0x004fca000001160f */
[----:B------:R-:W-:Y:S01]  /*0670*/  IMAD.WIDE.U32 R12, R22, R21, R12 ;  /* 0x00000015160c7225 */ /* 0x000fe200078e000c */
        /* <DEDUP_REMOVED lines=19> */
.L_x_3:
        /* <DEDUP_REMOVED lines=14> */
[----:B------:R-:W2:Y:S01]  /*0890*/  LDC R15, c[0x0][0x3a4] ;  /* 0x0000e900ff0f7b82 */ /* 0x000ea20000000800 */
[----:B------:R-:W-:Y:S01]  /*08a0*/  IMAD.WIDE.U32 R28, R29, 0x10, R26 ;  /* 0x000000101d1c7825 */ /* 0x000fe200078e001a */
[----:B--2---:R-:W-:-:S05]  /*08b0*/  SHF.R.U32.HI R21, RZ, 0x1, R15 ;  /* 0x00000001ff157819 */ /* 0x004fca000001160f */
[----:B------:R-:W-:-:S04]  /*08c0*/  IMAD.WIDE.U32 R12, R22, R21, R12 ;  /* 0x00000015160c7225 */ /* 0x000fc800078e000c */
[----:B------:R-:W-:-:S05]  /*08d0*/  IMAD.SHL.U32 R21, R24, 0x10, RZ ;  /* 0x0000001018157824 */ /* 0x000fca00078e00ff */
        /* <DEDUP_REMOVED lines=19> */
.L_x_4:
        /* <DEDUP_REMOVED lines=38> */
.L_x_5:
[----:B------:R-:W-:Y:S02]  /*0c70*/  VIADD R17, R17, 0x4 ;  /* 0x0000000411117836 */ /* 0x000fe40000000000 */
[----:B0-----:R-:W-:Y:S02]  /*0c80*/  IMAD.U32 R13, RZ, RZ, UR10 ;  /* 0x0000000aff0d7e24 */ /* 0x001fe4000f8e00ff */
[----:B------:R-:W-:Y:S01]  /*0c90*/  VIADD R18, R18, 0x40 ;  /* 0x0000004012127836 */ /* 0x000fe20000000000 */
[----:B------:R-:W-:Y:S01]  /*0ca0*/  ISETP.NE.AND P1, PT, R17, RZ, PT ;  /* 0x000000ff1100720c */ /* 0x000fe20003f25270 */
[----:B------:R-:W-:Y:S02]  /*0cb0*/  VIADD R19, R19, 0x40 ;  /* 0x0000004013137836 */ /* 0x000fe40000000000 */
[C---:B------:R-:W-:Y:S02]  /*0cc0*/  IMAD R0, R13.reuse, 0x40, R0 ;  /* 0x000000400d007824 */ /* 0x040fe400078e0200 */
[----:B------:R-:W-:-:S02]  /*0cd0*/  IMAD R2, R13, 0x40, R2 ;  /* 0x000000400d027824 */ /* 0x000fc400078e0202 */
[C---:B------:R-:W-:Y:S02]  /*0ce0*/  IMAD R3, R13.reuse, 0x40, R3 ;  /* 0x000000400d037824 */ /* 0x040fe400078e0203 */
[----:B------:R-:W-:-:S04]  /*0cf0*/  IMAD R16, R13, 0x40, R16 ;  /* 0x000000400d107824 */ /* 0x000fc800078e0210 */
[----:B------:R-:W-:Y:S05]  /*0d00*/  @P1 BRA `(.L_x_6) ;  /* 0xfffffff400781947 */ /* 0x000fea000383ffff */
[----:B-1----:R-:W-:Y:S05]  /*0d10*/  BSYNC.RECONVERGENT B0 ;  /* 0x0000000000007941 */ /* 0x002fea0003800200 */
.L_x_1:
[----:B------:R-:W0:Y:S01]  /*0d20*/  LDCU UR4, c[0x0][0x3a8] ;  /* 0x00007500ff0477ac */ /* 0x000e220008000800 */
[----:B------:R-:W-:Y:S01]  /*0d30*/  BSSY.RECONVERGENT B0, `(.L_x_0) ;  /* 0x0000036000007945 */ /* 0x000fe20003800200 */
[----:B0-----:R-:W-:-:S04]  /*0d40*/  UIADD3 UR4, UPT, UPT, UR4, -0x1, URZ ;  /* 0xffffffff04047890 */ /* 0x001fc8000fffe0ff */
[----:B------:R-:W-:-:S04]  /*0d50*/  ULEA.HI UR4, UR4, 0x1, URZ, 0x1c ;  /* 0x0000000104047891 */ /* 0x000fc8000f8fe0ff */
[----:B------:R-:W-:-:S04]  /*0d60*/  ULOP3.LUT UR4, UR4, 0x3, URZ, 0xc0, !UPT ;  /* 0x0000000304047892 */ /* 0x000fc8000f8ec0ff */
[----:B------:R-:W-:-:S09]  /*0d70*/  UISETP.NE.AND UP0, UPT, UR4, URZ, UPT ;  /* 0x000000ff0400728c */ /* 0x000fd2000bf05270 */
[----:B------:R-:W-:Y:S05]  /*0d80*/  BRA.U !UP0, `(.L_x_7) ;  /* 0x0000000108c07547 */ /* 0x000fea000b800000 */
[----:B------:R-:W0:Y:S01]  /*0d90*/  LDCU UR5, c[0x0][0x3a8] ;  /* 0x00007500ff0577ac */ /* 0x000e220008000800 */
[----:B------:R-:W-:Y:S01]  /*0da0*/  IMAD R0, R18, R13, RZ ;  /* 0x0000000d12007224 */ /* 0x000fe200078e02ff */
[----:B------:R-:W-:-:S06]  /*0db0*/  UIADD3 UR4, UPT, UPT, -UR4, URZ, URZ ;  /* 0x000000ff04047290 */ /* 0x000fcc000fffe1ff */
[----:B------:R-:W-:Y:S02]  /*0dc0*/  IMAD.U32 R27, RZ, RZ, UR4 ;  /* 0x00000004ff1b7e24 */ /* 0x000fe4000f8e00ff */
[----:B0-----:R-:W-:-:S04]  /*0dd0*/  IMAD R3, R25, UR5, RZ ;  /* 0x0000000519037c24 */ /* 0x001fc8000f8e02ff */
[----:B------:R-:W-:-:S07]  /*0de0*/  IMAD R26, R3, 0x10, R18 ;  /* 0x00000010031a7824 */ /* 0x000fce00078e0212 */
.L_x_9:
[----:B------:R-:W-:Y:S05]  /*0df0*/  @!P0 BRA `(.L_x_8) ;  /* 0x00000000008c8947 */ /* 0x000fea0003800000 */
[----:B------:R-:W0:Y:S01]  /*0e00*/  S2R R12, SR_LANEID ;  /* 0x00000000000c7919 */ /* 0x000e220000000000 */
[----:B------:R-:W1:Y:S01]  /*0e10*/  LDC R19, c[0x0][0x3a8] ;  /* 0x0000ea00ff137b82 */ /* 0x000e620000000800 */
[----:B------:R-:W-:Y:S02]  /*0e20*/  IMAD.SHL.U32 R3, R24, 0x10, RZ ;  /* 0x0000001018037824 */ /* 0x000fe400078e00ff */
[----:B------:R-:W-:-:S03]  /*0e30*/  IMAD.MOV.U32 R13, RZ, RZ, RZ ;  /* 0x000000ffff0d7224 */ /* 0x000fc600078e00ff */
[----:B------:R-:W-:Y:S02]  /*0e40*/  IADD3 R16, P1, PT, R3, R0, RZ ;  /* 0x0000000003107210 */ /* 0x000fe40007f3e0ff */
[----:B------:R-:W2:Y:S02]  /*0e50*/  LDC R17, c[0x0][0x3a4] ;  /* 0x0000e900ff117b82 */ /* 0x000ea40000000800 */
[----:B------:R-:W-:Y:S02]  /*0e60*/  LEA.HI.X.SX32 R29, R0, RZ, 0x1, P1 ;  /* 0x000000ff001d7211 */ /* 0x000fe400008f0eff */
[----:B------:R-:W-:-:S04]  /*0e70*/  LEA R23, P1, R16, UR12, 0x1 ;  /* 0x0000000c10177c11 */ /* 0x000fc8000f8208ff */
[----:B------:R-:W3:Y:S01]  /*0e80*/  LDC.64 R14, c[0x0][0x380] ;  /* 0x0000e000ff0e7b82 */ /* 0x000ee20000000a00 */
[----:B------:R-:W-:Y:S02]  /*0e90*/  LEA.HI.X R29, R16, UR13, R29, 0x1, P1 ;  /* 0x0000000d101d7c11 */ /* 0x000fe400088f0c1d */
[----:B-1----:R-:W-:Y:S02]  /*0ea0*/  SHF.R.U32.HI R2, RZ, 0x1, R19 ;  /* 0x00000001ff027819 */ /* 0x002fe40000011613 */
[----:B0-----:R-:W-:Y:S02]  /*0eb0*/  SHF.R.U32.HI R21, RZ, 0x2, R12 ;  /* 0x00000002ff157819 */ /* 0x001fe4000001160c */
[----:B------:R-:W-:Y:S02]  /*0ec0*/  LOP3.LUT R12, R12, 0x3, RZ, 0xc0, !PT ;  /* 0x000000030c0c7812 */ /* 0x000fe400078ec0ff */
[----:B--2---:R-:W-:-:S03]  /*0ed0*/  SHF.R.U32.HI R18, RZ, 0x1, R17 ;  /* 0x00000001ff127819 */ /* 0x004fc60000011611 */
[----:B------:R-:W-:-:S04]  /*0ee0*/  IMAD.WIDE.U32 R2, R21, R2, R12 ;  /* 0x0000000215027225 */ /* 0x000fc800078e000c */
[----:B------:R-:W-:-:S04]  /*0ef0*/  IMAD.WIDE.U32 R12, R21, R18, R12 ;  /* 0x00000012150c7225 */ /* 0x000fc800078e000c */
[----:B---3--:R-:W-:Y:S01]  /*0f00*/  IMAD.WIDE.U32 R14, R26, 0x2, R14 ;  /* 0x000000021a0e7825 */ /* 0x008fe200078e000e */
[----:B------:R-:W-:Y:S02]  /*0f10*/  LEA R22, P2, R12, R23, 0x2 ;  /* 0x000000170c167211 */ /* 0x000fe400078410ff */
[----:B------:R-:W-:Y:S02]  /*0f20*/  LEA R20, P1, R2, R14, 0x2 ;  /* 0x0000000e02147211 */ /* 0x000fe400078210ff */
[----:B------:R-:W-:Y:S02]  /*0f30*/  LEA.HI.X R23, R12, R29, R13, 0x2, P2 ;  /* 0x0000001d0c177211 */ /* 0x000fe400010f140d */
[----:B------:R-:W-:Y:S01]  /*0f40*/  LEA.HI.X R21, R2, R15, R3, 0x2, P1 ;  /* 0x0000000f02157211 */ /* 0x000fe200008f1403 */
[----:B------:R-:W-:Y:S02]  /*0f50*/  IMAD.WIDE.U32 R16, R17, 0x10, R22 ;  /* 0x0000001011107825 */ /* 0x000fe400078e0016 */
[----:B------:R-:W2:Y:S02]  /*0f60*/  LDG.E R18, desc[UR6][R22.64] ;  /* 0x0000000616127981 */ /* 0x000ea4000c1e1900 */
[----:B------:R-:W-:-:S02]  /*0f70*/  IMAD.WIDE.U32 R2, R19, 0x10, R20 ;  /* 0x0000001013027825 */ /* 0x000fc400078e0014 */
[----:B------:R-:W2:Y:S04]  /*0f80*/  LDG.E R12, desc[UR6][R20.64] ;  /* 0x00000006140c7981 */ /* 0x000ea8000c1e1900 */
[----:B------:R-:W2:Y:S04]  /*0f90*/  LDG.E R19, desc[UR6][R22.64+0x10] ;  /* 0x0000100616137981 */ /* 0x000ea8000c1e1900 */
[----:B------:R-:W2:Y:S04]  /*0fa0*/  LDG.E R14, desc[UR6][R20.64+0x10] ;  /* 0x00001006140e7981 */ /* 0x000ea8000c1e1900 */
        /* <DEDUP_REMOVED lines=8> */
.L_x_8:
[----:B------:R-:W0:Y:S01]  /*1030*/  LDC R3, c[0x0][0x3a4] ;  /* 0x0000e900ff037b82 */ /* 0x000e220000000800 */
[----:B------:R-:W-:Y:S02]  /*1040*/  VIADD R27, R27, 0x1 ;  /* 0x000000011b1b7836 */ /* 0x000fe40000000000 */
[----:B------:R-:W-:-:S03]  /*1050*/  VIADD R26, R26, 0x10 ;  /* 0x000000101a1a7836 */ /* 0x000fc60000000000 */
[----:B------:R-:W-:Y:S01]  /*1060*/  ISETP.NE.AND P1, PT, R27, RZ, PT ;  /* 0x000000ff1b00720c */ /* 0x000fe20003f25270 */
[----:B0-----:R-:W-:-:S12]  /*1070*/  IMAD R0, R3, 0x10, R0 ;  /* 0x0000001003007824 */ /* 0x001fd800078e0200 */
[----:B------:R-:W-:Y:S05]  /*1080*/  @P1 BRA `(.L_x_9) ;  /* 0xfffffffc00581947 */ /* 0x000fea000383ffff */
.L_x_7:
[----:B------:R-:W-:Y:S05]  /*1090*/  BSYNC.RECONVERGENT B0 ;  /* 0x0000000000007941 */ /* 0x000fea0003800200 */
.L_x_0:
[----:B------:R-:W0:Y:S01]  /*10a0*/  LDC.64 R2, c[0x0][0x3a0] ;  /* 0x0000e800ff027b82 */ /* 0x000e220000000a00 */
[----:B------:R-:W-:Y:S02]  /*10b0*/  IMAD.SHL.U32 R14, R24, 0x10, RZ ;  /* 0x00000010180e7824 */ /* 0x000fe400078e00ff */
[----:B------:R-:W-:-:S03]  /*10c0*/  IMAD.SHL.U32 R0, R25, 0x10, RZ ;  /* 0x0000001019007824 */ /* 0x000fc600078e00ff */
[----:B0-----:R-:W-:-:S04]  /*10d0*/  ISETP.GE.AND P0, PT, R14, R3, PT ;  /* 0x000000030e00720c */ /* 0x001fc80003f06270 */
[----:B------:R-:W-:-:S13]  /*10e0*/  ISETP.GE.OR P0, PT, R0, R2, P0 ;  /* 0x000000020000720c */ /* 0x000fda0000706670 */
[----:B------:R-:W-:Y:S05]  /*10f0*/  @P0 EXIT ;  /* 0x000000000000094d */ /* 0x000fea0003800000 */
[----:B------:R-:W0:Y:S01]  /*1100*/  S2R R12, SR_LANEID ;  /* 0x00000000000c7919 */ /* 0x000e220000000000 */
[----:B------:R-:W1:Y:S01]  /*1110*/  LDCU.64 UR4, c[0x0][0x390] ;  /* 0x00007200ff0477ac */ /* 0x000e620008000a00 */
[----:B------:R-:W-:Y:S01]  /*1120*/  IMAD R0, R0, R3, RZ ;  /* 0x0000000300007224 */ /* 0x000fe200078e02ff */
[----:B------:R-:W-:Y:S01]  /*1130*/  SHF.R.U32.HI R19, RZ, 0x1, R3 ;  /* 0x00000001ff137819 */ /* 0x000fe20000011603 */
[----:B------:R-:W-:Y:S01]  /*1140*/  IMAD.MOV.U32 R3, RZ, RZ, RZ ;  /* 0x000000ffff037224 */ /* 0x000fe200078e00ff */
[----:B------:R-:W-:Y:S02]  /*1150*/  F2FP.F16.F32.PACK_AB R7, R7, R6 ;  /* 0x000000060707723e */ /* 0x000fe400000000ff */
[----:B------:R-:W-:Y:S02]  /*1160*/  IADD3 R14, P0, PT, R14, R0, RZ ;  /* 0x000000000e0e7210 */ /* 0x000fe40007f1e0ff */
[----:B------:R-:W-:Y:S02]  /*1170*/  F2FP.F16.F32.PACK_AB R9, R9, R8 ;  /* 0x000000080909723e */ /* 0x000fe400000000ff */
[----:B------:R-:W-:-:S02]  /*1180*/  LEA.HI.X.SX32 R17, R0, RZ, 0x1, P0 ;  /* 0x000000ff00117211 */ /* 0x000fc400000f0eff */
[----:B------:R-:W-:Y:S02]  /*1190*/  F2FP.F16.F32.PACK_AB R11, R11, R10 ;  /* 0x0000000a0b0b723e */ /* 0x000fe400000000ff */
[----:B-1----:R-:W-:Y:S02]  /*11a0*/  LEA R15, P0, R14, UR4, 0x1 ;  /* 0x000000040e0f7c11 */ /* 0x002fe4000f8008ff */
[----:B0-----:R-:W-:Y:S02]  /*11b0*/  LOP3.LUT R2, R12, 0x3, RZ, 0xc0, !PT ;  /* 0x000000030c027812 */ /* 0x001fe400078ec0ff */
[----:B------:R-:W-:-:S05]  /*11c0*/  SHF.R.U32.HI R13, RZ, 0x2, R12 ;  /* 0x00000002ff0d7819 */ /* 0x000fca000001160c */
[----:B------:R-:W-:Y:S01]  /*11d0*/  IMAD.WIDE.U32 R12, R13, R19, R2 ;  /* 0x000000130d0c7225 */ /* 0x000fe200078e0002 */
[----:B------:R-:W-:Y:S01]  /*11e0*/  LEA.HI.X R3, R14, UR5, R17, 0x1, P0 ;  /* 0x000000050e037c11 */ /* 0x000fe200080f0c11 */
[----:B------:R-:W-:Y:S05]  /*11f0*/  WARPSYNC.ALL ;  /* 0x0000000000007948 */ /* 0x000fea0003800000 */
[----:B------:R-:W-:-:S04]  /*1200*/  LEA R2, P0, R12, R15, 0x2 ;  /* 0x0000000f0c027211 */ /* 0x000fc800078010ff */
[----:B------:R-:W-:Y:S02]  /*1210*/  LEA.HI.X R3, R12, R3, R13, 0x2, P0 ;  /* 0x000000030c037211 */ /* 0x000fe400000f140d */
[----:B------:R-:W-:Y:S01]  /*1220*/  F2FP.F16.F32.PACK_AB R13, R5, R4 ;  /* 0x00000004050d723e */ /* 0x000fe200000000ff */
[----:B------:R-:W-:-:S04]  /*1230*/  IMAD.WIDE.U32 R4, R19, 0x20, R2 ;  /* 0x0000002013047825 */ /* 0x000fc800078e0002 */
[----:B------:R-:W-:Y:S04]  /*1240*/  STG.E desc[UR6][R2.64], R13 ;  /* 0x0000000d02007986 */ /* 0x000fe8000c101906 */
[----:B------:R-:W-:Y:S04]  /*1250*/  STG.E desc[UR6][R4.64], R7 ;  /* 0x0000000704007986 */ /* 0x000fe8000c101906 */
[----:B------:R-:W-:Y:S04]  /*1260*/  STG.E desc[UR6][R2.64+0x10], R9 ;  /* 0x0000100902007986 */ /* 0x000fe8000c101906 */
[----:B------:R-:W-:Y:S01]  /*1270*/  STG.E desc[UR6][R4.64+0x10], R11 ;  /* 0x0000100b04007986 */ /* 0x000fe2000c101906 */
[----:B------:R-:W-:Y:S05]  /*1280*/  EXIT ;  /* 0x000000000000794d */ /* 0x000fea0003800000 */
.L_x_10:
[----:B------:R-:W-:-:S00]  /*1290*/  BRA `(.L_x_10) ;  /* 0xfffffffc00fc7947 */ /* 0x000fc0000383ffff */
[----:B------:R-:W-:-:S00]  /*12a0*/  NOP ;  /* 0x0000000000007918 */ /* 0x000fc00000000000 */
        /* <DEDUP_REMOVED lines=13> */
.L_x_11:


//--------------------- .nv.shared.reserved.0     --------------------------
	.section	.nv.shared.reserved.0,"aw",@nobits
	.weak		__nv_reservedSMEM_offset_0_alias
	.size		__nv_reservedSMEM_offset_0_alias, 0, 64
	.other		__nv_reservedSMEM_offset_0_alias,@"STO_CUDA_RESERVED_SHARED STV_DEFAULT"
__nv_reservedSMEM_offset_0_alias:
	.zero		0
	.zero		64


//--------------------- .nv.constant0._Z15wmma_naive_gemmP6__halfS0_S0_ffiii --------------------------
	.section	.nv.constant0._Z15wmma_naive_gemmP6__halfS0_S0_ffiii,"a",@progbits
	.sectionflags	@""
	.align	4
.nv.constant0._Z15wmma_naive_gemmP6__halfS0_S0_ffiii:
	.zero		940


//--------------------- SYMBOLS --------------------------

	.type		.nv.reservedSmem.offset0,@object
	.size		.nv.reservedSmem.offset0,0x4
